//
// Generated by NVIDIA NVVM Compiler
//
// Compiler Build ID: CL-36424714
// Cuda compilation tools, release 13.0, V13.0.88
// Based on NVVM 20.0.0
//

.version 9.0
.target sm_100
.address_size 64

	// .globl	_Z6kernelPhPi
// _ZZ6kernelPhPiE4tile has been demoted

.visible .entry _Z6kernelPhPi(
	.param .u64 .ptr .align 1 _Z6kernelPhPi_param_0,
	.param .u64 .ptr .align 1 _Z6kernelPhPi_param_1
)
{
	.reg .pred 	%p<4>;
	.reg .b16 	%rs<2>;
	.reg .b32 	%r<15>;
	.reg .b64 	%rd<9>;
	// demoted variable
	.shared .align 4 .b8 _ZZ6kernelPhPiE4tile[1024];
	ld.param.u64 	%rd1, [_Z6kernelPhPi_param_0];
	ld.param.u64 	%rd2, [_Z6kernelPhPi_param_1];
	mov.u32 	%r4, %ctaid.x;
	mov.u32 	%r5, %ntid.x;
	mov.u32 	%r1, %tid.x;
	mad.lo.s32 	%r2, %r4, %r5, %r1;
	setp.gt.u32 	%p1, %r1, 255;
	shl.b32 	%r6, %r1, 2;
	mov.u32 	%r7, _ZZ6kernelPhPiE4tile;
	add.s32 	%r3, %r7, %r6;
	@%p1 bra 	$L__BB0_2;
	mov.b32 	%r8, 0;
	st.shared.u32 	[%r3], %r8;
$L__BB0_2:
	bar.sync 	0;
	setp.gt.s32 	%p2, %r2, 19999;
	@%p2 bra 	$L__BB0_4;
	cvt.s64.s32 	%rd3, %r2;
	cvta.to.global.u64 	%rd4, %rd1;
	add.s64 	%rd5, %rd4, %rd3;
	ld.global.u8 	%rs1, [%rd5];
	mul.wide.u16 	%r9, %rs1, 4;
	add.s32 	%r11, %r7, %r9;
	atom.shared.add.u32 	%r12, [%r11], 1;
$L__BB0_4:
	setp.gt.u32 	%p3, %r1, 255;
	bar.sync 	0;
	@%p3 bra 	$L__BB0_6;
	cvta.to.global.u64 	%rd6, %rd2;
	mul.wide.u32 	%rd7, %r1, 4;
	add.s64 	%rd8, %rd6, %rd7;
	ld.shared.u32 	%r13, [%r3];
	atom.global.add.u32 	%r14, [%rd8], %r13;
$L__BB0_6:
	ret;

}


// ===== COMPILED SASS (sm_100) =====

	.target	sm_100

	.elftype	@"ET_EXEC"


//--------------------- .note.nv.tkinfo           --------------------------
	.section	.note.nv.tkinfo,"",@"SHT_NOTE"
	.sectionflags	@"SHF_NOTE_NV_TKINFO"
	.tkinfo
        /*0018*/ 	.word	0x00000002
        /*0030*/ 	.string	""
        /*0030*/ 	.string	"ptxas"
        /*0030*/ 	.string	"Cuda compilation tools, release 13.0, V13.0.88"
        /*0030*/ 	.string	"Build cuda_13.0.r13.0/compiler.36424714_0"
        /*0030*/ 	.string	"-arch sm_100 -m 64 "



//--------------------- .note.nv.cuinfo           --------------------------
	.section	.note.nv.cuinfo,"",@"SHT_NOTE"
	.sectionflags	@"SHF_NOTE_NV_CUINFO"
        /*0018*/ 	.short	0x0002
        /*001a*/ 	.short	0x0064
        /*001c*/ 	.short	0x0082
	.zero		2


//--------------------- .nv.info                  --------------------------
	.section	.nv.info,"",@"SHT_CUDA_INFO"
	.align	4


	//----- nvinfo : EIATTR_REGCOUNT
	.align		4
        /*0000*/ 	.byte	0x04, 0x2f
        /*0002*/ 	.short	(.L_1 - .L_0)
	.align		4
.L_0:
        /*0004*/ 	.word	index@(_Z6kernelPhPi)
        /*0008*/ 	.word	0x0000000a


	//----- nvinfo : EIATTR_FRAME_SIZE
	.align		4
.L_1:
        /*000c*/ 	.byte	0x04, 0x11
        /*000e*/ 	.short	(.L_3 - .L_2)
	.align		4
.L_2:
        /*0010*/ 	.word	index@(_Z6kernelPhPi)
        /*0014*/ 	.word	0x00000000


	//----- nvinfo : EIATTR_MIN_STACK_SIZE
	.align		4
.L_3:
        /*0018*/ 	.byte	0x04, 0x12
        /*001a*/ 	.short	(.L_5 - .L_4)
	.align		4
.L_4:
        /*001c*/ 	.word	index@(_Z6kernelPhPi)
        /*0020*/ 	.word	0x00000000
.L_5:


//--------------------- .nv.compat                --------------------------
	.section	.nv.compat,"",@"SHT_CUDA_COMPAT_INFO"
	.align	4
        /*0000*/ 	.byte	0x02, 0x09, 0x00, 0x00, 0x02, 0x02, 0x01, 0x00, 0x02, 0x05, 0x05, 0x00, 0x03, 0x07, 0x01, 0x01
        /*0010*/ 	.byte	0x02, 0x03, 0x00, 0x00, 0x02, 0x06, 0x01, 0x00, 0x04, 0x0b, 0x08, 0x00, 0x09, 0x00, 0x00, 0x00
        /*0020*/ 	.byte	0x00, 0x00, 0x00, 0x00


//--------------------- .nv.info._Z6kernelPhPi    --------------------------
	.section	.nv.info._Z6kernelPhPi,"",@"SHT_CUDA_INFO"
	.sectionflags	@""
	.align	4


	//----- nvinfo : EIATTR_CUDA_API_VERSION
	.align		4
        /*0000*/ 	.byte	0x04, 0x37
        /*0002*/ 	.short	(.L_7 - .L_6)
.L_6:
        /*0004*/ 	.word	0x00000082


	//----- nvinfo : EIATTR_KPARAM_INFO
	.align		4
.L_7:
        /*0008*/ 	.byte	0x04, 0x17
        /*000a*/ 	.short	(.L_9 - .L_8)
.L_8:
        /*000c*/ 	.word	0x00000000
        /*0010*/ 	.short	0x0001
        /*0012*/ 	.short	0x0008
        /*0014*/ 	.byte	0x00, 0xf5, 0x21, 0x00


	//----- nvinfo : EIATTR_KPARAM_INFO
	.align		4
.L_9:
        /*0018*/ 	.byte	0x04, 0x17
        /*001a*/ 	.short	(.L_11 - .L_10)
.L_10:
        /*001c*/ 	.word	0x00000000
        /*0020*/ 	.short	0x0000
        /*0022*/ 	.short	0x0000
        /*0024*/ 	.byte	0x00, 0xf5, 0x21, 0x00


	//----- nvinfo : EIATTR_SPARSE_MMA_MASK
	.align		4
.L_11:
        /*0028*/ 	.byte	0x03, 0x50
        /*002a*/ 	.short	0x0000


	//----- nvinfo : EIATTR_MAXREG_COUNT
	.align		4
        /*002c*/ 	.byte	0x03, 0x1b
        /*002e*/ 	.short	0x00ff


	//----- nvinfo : EIATTR_NUM_BARRIERS
	.align		4
        /*0030*/ 	.byte	0x02, 0x4c
        /*0032*/ 	.byte	0x01
	.zero		1


	//----- nvinfo : EIATTR_MERCURY_ISA_VERSION
	.align		4
        /*0034*/ 	.byte	0x03, 0x5f
        /*0036*/ 	.short	0x0101


	//----- nvinfo : EIATTR_VRC_CTA_INIT_COUNT
	.align		4
        /*0038*/ 	.byte	0x02, 0x4a
	.zero		1
	.zero		1


	//----- nvinfo : EIATTR_EXIT_INSTR_OFFSETS
	.align		4
        /*003c*/ 	.byte	0x04, 0x1c
        /*003e*/ 	.short	(.L_13 - .L_12)


	//   ....[0]....
.L_12:
        /*0040*/ 	.word	0x00000180


	//   ....[1]....
        /*0044*/ 	.word	0x000001d0


	//----- nvinfo : EIATTR_CRS_STACK_SIZE
	.align		4
.L_13:
        /*0048*/ 	.byte	0x04, 0x1e
        /*004a*/ 	.short	(.L_15 - .L_14)
.L_14:
        /*004c*/ 	.word	0x00000000


	//----- nvinfo : EIATTR_CBANK_PARAM_SIZE
	.align		4
.L_15:
        /*0050*/ 	.byte	0x03, 0x19
        /*0052*/ 	.short	0x0010


	//----- nvinfo : EIATTR_PARAM_CBANK
	.align		4
        /*0054*/ 	.byte	0x04, 0x0a
        /*0056*/ 	.short	(.L_17 - .L_16)
	.align		4
.L_16:
        /*0058*/ 	.word	index@(.nv.constant0._Z6kernelPhPi)
        /*005c*/ 	.short	0x0380
        /*005e*/ 	.short	0x0010


	//----- nvinfo : EIATTR_SW_WAR
	.align		4
.L_17:
        /*0060*/ 	.byte	0x04, 0x36
        /*0062*/ 	.short	(.L_19 - .L_18)
.L_18:
        /*0064*/ 	.word	0x00000008
.L_19:


//--------------------- .nv.callgraph             --------------------------
	.section	.nv.callgraph,"",@"SHT_CUDA_CALLGRAPH"
	.align	4
	.sectionentsize	8
	.align		4
        /*0000*/ 	.word	0x00000000
	.align		4
        /*0004*/ 	.word	0xffffffff
	.align		4
        /*0008*/ 	.word	0x00000000
	.align		4
        /*000c*/ 	.word	0xfffffffe
	.align		4
        /*0010*/ 	.word	0x00000000
	.align		4
        /*0014*/ 	.word	0xfffffffd
	.align		4
        /*0018*/ 	.word	0x00000000
	.align		4
        /*001c*/ 	.word	0xfffffffc


//--------------------- .text._Z6kernelPhPi       --------------------------
	.section	.text._Z6kernelPhPi,"ax",@progbits
	.align	128
        .global         _Z6kernelPhPi
        .type           _Z6kernelPhPi,@function
        .size           _Z6kernelPhPi,(.L_x_3 - _Z6kernelPhPi)
        .other          _Z6kernelPhPi,@"STO_CUDA_ENTRY STV_DEFAULT"
_Z6kernelPhPi:
.text._Z6kernelPhPi:
[----:B------:R-:W-:Y:S01]  /*0000*/  LDC R1, c[0x0][0x37c] ;  /* 0x0000df00ff017b82 */ /* 0x000fe20000000800 */
[----:B------:R-:W0:Y:S07]  /*0010*/  S2R R7, SR_TID.X ;  /* 0x0000000000077919 */ /* 0x000e2e0000002100 */
[----:B------:R-:W1:Y:S01]  /*0020*/  S2UR UR6, SR_CTAID.X ;  /* 0x00000000000679c3 */ /* 0x000e620000002500 */
[----:B------:R-:W-:Y:S01]  /*0030*/  UMOV UR4, 0x400 ;  /* 0x0000040000047882 */ /* 0x000fe20000000000 */
[----:B------:R-:W-:Y:S06]  /*0040*/  BSSY.RECONVERGENT B0, `(.L_x_0) ;  /* 0x0000012000007945 */ /* 0x000fec0003800200 */
[----:B------:R-:W1:Y:S08]  /*0050*/  LDC R0, c[0x0][0x360] ;  /* 0x0000d800ff007b82 */ /* 0x000e700000000800 */
[----:B------:R-:W2:Y:S01]  /*0060*/  S2UR UR5, SR_CgaCtaId ;  /* 0x00000000000579c3 */ /* 0x000ea20000008800 */
[----:B0-----:R-:W-:Y:S01]  /*0070*/  ISETP.GT.U32.AND P0, PT, R7, 0xff, PT ;  /* 0x000000ff0700780c */ /* 0x001fe20003f04070 */
[----:B-1----:R-:W-:Y:S01]  /*0080*/  IMAD R0, R0, UR6, R7 ;  /* 0x0000000600007c24 */ /* 0x002fe2000f8e0207 */
[----:B------:R-:W0:Y:S04]  /*0090*/  LDCU.64 UR6, c[0x0][0x358] ;  /* 0x00006b00ff0677ac */ /* 0x000e280008000a00 */
[----:B------:R-:W-:Y:S01]  /*00a0*/  ISETP.GT.AND P1, PT, R0, 0x4e1f, PT ;  /* 0x00004e1f0000780c */ /* 0x000fe20003f24270 */
[----:B--2---:R-:W-:-:S06]  /*00b0*/  ULEA UR4, UR5, UR4, 0x18 ;  /* 0x0000000405047291 */ /* 0x004fcc000f8ec0ff */
[----:B------:R-:W-:-:S05]  /*00c0*/  LEA R4, R7, UR4, 0x2 ;  /* 0x0000000407047c11 */ /* 0x000fca000f8e10ff */
[----:B------:R1:W-:Y:S01]  /*00d0*/  @!P0 STS [R4], RZ ;  /* 0x000000ff04008388 */ /* 0x0003e20000000800 */
[----:B------:R-:W-:Y:S06]  /*00e0*/  BAR.SYNC.DEFER_BLOCKING 0x0 ;  /* 0x0000000000007b1d */ /* 0x000fec0000010000 */
[----:B0-----:R-:W-:Y:S05]  /*00f0*/  @P1 BRA `(.L_x_1) ;  /* 0x0000000000181947 */ /* 0x001fea0003800000 */
[----:B------:R-:W0:Y:S02]  /*0100*/  LDCU.64 UR8, c[0x0][0x380] ;  /* 0x00007000ff0877ac */ /* 0x000e240008000a00 */
[----:B0-----:R-:W-:-:S04]  /*0110*/  IADD3 R2, P1, PT, R0, UR8, RZ ;  /* 0x0000000800027c10 */ /* 0x001fc8000ff3e0ff */
[----:B------:R-:W-:-:S05]  /*0120*/  LEA.HI.X.SX32 R3, R0, UR9, 0x1, P1 ;  /* 0x0000000900037c11 */ /* 0x000fca00088f0eff */
[----:B------:R-:W2:Y:S02]  /*0130*/  LDG.E.U8 R2, desc[UR6][R2.64] ;  /* 0x0000000602027981 */ /* 0x000ea4000c1e1100 */
[----:B--2---:R-:W-:-:S05]  /*0140*/  LEA R0, R2, UR4, 0x2 ;  /* 0x0000000402007c11 */ /* 0x004fca000f8e10ff */
[----:B------:R0:W-:Y:S02]  /*0150*/  ATOMS.POPC.INC.32 RZ, [R0+URZ] ;  /* 0x0000000000ff7f8c */ /* 0x0001e4000d8000ff */
.L_x_1:
[----:B------:R-:W-:Y:S05]  /*0160*/  BSYNC.RECONVERGENT B0 ;  /* 0x0000000000007941 */ /* 0x000fea0003800200 */
.L_x_0:
[----:B------:R-:W-:Y:S06]  /*0170*/  BAR.SYNC.DEFER_BLOCKING 0x0 ;  /* 0x0000000000007b1d */ /* 0x000fec0000010000 */
[----:B------:R-:W-:Y:S05]  /*0180*/  @P0 EXIT ;  /* 0x000000000000094d */ /* 0x000fea0003800000 */
[----:B------:R-:W2:Y:S01]  /*0190*/  LDS R5, [R4] ;  /* 0x0000000004057984 */ /* 0x000ea20000000800 */
[----:B------:R-:W3:Y:S02]  /*01a0*/  LDC.64 R2, c[0x0][0x388] ;  /* 0x0000e200ff027b82 */ /* 0x000ee40000000a00 */
[----:B---3--:R-:W-:-:S05]  /*01b0*/  IMAD.WIDE.U32 R2, R7, 0x4, R2 ;  /* 0x0000000407027825 */ /* 0x008fca00078e0002 */
[----:B--2---:R-:W-:Y:S01]  /*01c0*/  REDG.E.ADD.STRONG.GPU desc[UR6][R2.64], R5 ;  /* 0x000000050200798e */ /* 0x004fe2000c12e106 */
[----:B------:R-:W-:Y:S05]  /*01d0*/  EXIT ;  /* 0x000000000000794d */ /* 0x000fea0003800000 */
.L_x_2:
[----:B------:R-:W-:-:S00]  /*01e0*/  BRA `(.L_x_2) ;  /* 0xfffffffc00fc7947 */ /* 0x000fc0000383ffff */
[----:B------:R-:W-:-:S00]  /*01f0*/  NOP ;  /* 0x0000000000007918 */ /* 0x000fc00000000000 */
        /* <DEDUP_REMOVED lines=8> */
.L_x_3:


//--------------------- .nv.shared._Z6kernelPhPi  --------------------------
	.section	.nv.shared._Z6kernelPhPi,"aw",@nobits
	.sectionflags	@""
	.align	4
.nv.shared._Z6kernelPhPi:
	.zero		2048


//--------------------- .nv.shared.reserved.0     --------------------------
	.section	.nv.shared.reserved.0,"aw",@nobits
	.weak		__nv_reservedSMEM_offset_0_alias
	.size		__nv_reservedSMEM_offset_0_alias, 0, 64
	.other		__nv_reservedSMEM_offset_0_alias,@"STO_CUDA_RESERVED_SHARED STV_DEFAULT"
__nv_reservedSMEM_offset_0_alias:
	.zero		0
	.zero		64


//--------------------- .nv.constant0._Z6kernelPhPi --------------------------
	.section	.nv.constant0._Z6kernelPhPi,"a",@progbits
	.sectionflags	@""
	.align	4
.nv.constant0._Z6kernelPhPi:
	.zero		912


//--------------------- SYMBOLS --------------------------

	.type		.nv.reservedSmem.offset0,@object
	.size		.nv.reservedSmem.offset0,0x4
	.type		.nv.reservedSmem.cap,@object
	.size		.nv.reservedSmem.cap,0x4
